	.headerflags	@"EF_CUDA_TEXMODE_UNIFIED EF_CUDA_64BIT_ADDRESS EF_CUDA_ACCELERATORS EF_CUDA_SM90 EF_CUDA_VIRTUAL_SM(EF_CUDA_SM90)"
	.elftype	@"ET_EXEC"


//--------------------- .nv.info                  --------------------------
	.section	.nv.info,"",@"SHT_CUDA_INFO"
	.align	4


	//----- nvinfo : EIATTR_REGCOUNT
	.align		4
        /*0000*/ 	.byte	0x04, 0x2f
        /*0002*/ 	.short	(.L_1 - .L_0)
	.align		4
.L_0:
        /*0004*/ 	.word	index@(triton_poi_fused_0)
        /*0008*/ 	.word	0x0000001c


	//----- nvinfo : EIATTR_MIN_STACK_SIZE
	.align		4
.L_1:
        /*000c*/ 	.byte	0x04, 0x12
        /*000e*/ 	.short	(.L_3 - .L_2)
	.align		4
.L_2:
        /*0010*/ 	.word	index@(triton_poi_fused_0)
        /*0014*/ 	.word	0x00000000


	//----- nvinfo : EIATTR_FRAME_SIZE
	.align		4
.L_3:
        /*0018*/ 	.byte	0x04, 0x11
        /*001a*/ 	.short	(.L_5 - .L_4)
	.align		4
.L_4:
        /*001c*/ 	.word	index@(triton_poi_fused_0)
        /*0020*/ 	.word	0x00000000


	//----- nvinfo : EIATTR_MIN_STACK_SIZE
	.align		4
.L_5:
        /*0024*/ 	.byte	0x04, 0x12
        /*0026*/ 	.short	(.L_7 - .L_6)
	.align		4
.L_6:
        /*0028*/ 	.word	index@(triton_poi_fused_0)
        /*002c*/ 	.word	0x00000000
.L_7:


//--------------------- .nv.info.triton_poi_fused_0 --------------------------
	.section	.nv.info.triton_poi_fused_0,"",@"SHT_CUDA_INFO"
	.sectionflags	@""
	.align	4


	//----- nvinfo : EIATTR_CUDA_API_VERSION
	.align		4
        /*0000*/ 	.byte	0x04, 0x37
        /*0002*/ 	.short	(.L_9 - .L_8)
.L_8:
        /*0004*/ 	.word	0x0000007c


	//----- nvinfo : EIATTR_KPARAM_INFO
	.align		4
.L_9:
        /*0008*/ 	.byte	0x04, 0x17
        /*000a*/ 	.short	(.L_11 - .L_10)
.L_10:
        /*000c*/ 	.word	0x00000000
        /*0010*/ 	.short	0x0003
        /*0012*/ 	.short	0x0014
        /*0014*/ 	.byte	0x00, 0xf0, 0x11, 0x00


	//----- nvinfo : EIATTR_KPARAM_INFO
	.align		4
.L_11:
        /*0018*/ 	.byte	0x04, 0x17
        /*001a*/ 	.short	(.L_13 - .L_12)
.L_12:
        /*001c*/ 	.word	0x00000000
        /*0020*/ 	.short	0x0002
        /*0022*/ 	.short	0x0010
        /*0024*/ 	.byte	0x00, 0xf0, 0x11, 0x00


	//----- nvinfo : EIATTR_KPARAM_INFO
	.align		4
.L_13:
        /*0028*/ 	.byte	0x04, 0x17
        /*002a*/ 	.short	(.L_15 - .L_14)
.L_14:
        /*002c*/ 	.word	0x00000000
        /*0030*/ 	.short	0x0001
        /*0032*/ 	.short	0x0008
        /*0034*/ 	.byte	0x00, 0xf4, 0x21, 0x00


	//----- nvinfo : EIATTR_KPARAM_INFO
	.align		4
.L_15:
        /*0038*/ 	.byte	0x04, 0x17
        /*003a*/ 	.short	(.L_17 - .L_16)
.L_16:
        /*003c*/ 	.word	0x00000000
        /*0040*/ 	.short	0x0000
        /*0042*/ 	.short	0x0000
        /*0044*/ 	.byte	0x00, 0xf4, 0x21, 0x00


	//----- nvinfo : EIATTR_SPARSE_MMA_MASK
	.align		4
.L_17:
        /*0048*/ 	.byte	0x03, 0x50
        /*004a*/ 	.short	0x0000


	//----- nvinfo : EIATTR_MAXREG_COUNT
	.align		4
        /*004c*/ 	.byte	0x03, 0x1b
        /*004e*/ 	.short	0x00ff


	//----- nvinfo : EIATTR_EXIT_INSTR_OFFSETS
	.align		4
        /*0050*/ 	.byte	0x04, 0x1c
        /*0052*/ 	.short	(.L_19 - .L_18)


	//   ....[0]....
.L_18:
        /*0054*/ 	.word	0x000006a0


	//   ....[1]....
        /*0058*/ 	.word	0x000006f0


	//----- nvinfo : EIATTR_REQNTID
	.align		4
.L_19:
        /*005c*/ 	.byte	0x04, 0x10
        /*005e*/ 	.short	(.L_21 - .L_20)
.L_20:
        /*0060*/ 	.word	0x00000080
        /*0064*/ 	.word	0x00000001
        /*0068*/ 	.word	0x00000001


	//----- nvinfo : EIATTR_CBANK_PARAM_SIZE
	.align		4
.L_21:
        /*006c*/ 	.byte	0x03, 0x19
        /*006e*/ 	.short	0x0018


	//----- nvinfo : EIATTR_PARAM_CBANK
	.align		4
        /*0070*/ 	.byte	0x04, 0x0a
        /*0072*/ 	.short	(.L_23 - .L_22)
	.align		4
.L_22:
        /*0074*/ 	.word	index@(.nv.constant0.triton_poi_fused_0)
        /*0078*/ 	.short	0x0210
        /*007a*/ 	.short	0x0018


	//----- nvinfo : EIATTR_SW_WAR
	.align		4
.L_23:
        /*007c*/ 	.byte	0x04, 0x36
        /*007e*/ 	.short	(.L_25 - .L_24)
.L_24:
        /*0080*/ 	.word	0x00000008
.L_25:


//--------------------- .nv.callgraph             --------------------------
	.section	.nv.callgraph,"",@"SHT_CUDA_CALLGRAPH"
	.align	4
	.sectionentsize	8
	.align		4
        /*0000*/ 	.word	0x00000000
	.align		4
        /*0004*/ 	.word	0xffffffff
	.align		4
        /*0008*/ 	.word	0x00000000
	.align		4
        /*000c*/ 	.word	0xfffffffe
	.align		4
        /*0010*/ 	.word	0x00000000
	.align		4
        /*0014*/ 	.word	0xfffffffd
	.align		4
        /*0018*/ 	.word	0x00000000
	.align		4
        /*001c*/ 	.word	0xfffffffc


//--------------------- .text.triton_poi_fused_0  --------------------------
	.section	.text.triton_poi_fused_0,"ax",@progbits
	.sectionflags	@"SHF_BARRIERS=1"
	.align	128
        .global         triton_poi_fused_0
        .type           triton_poi_fused_0,@function
        .size           triton_poi_fused_0,(.L_x_1 - triton_poi_fused_0)
        .other          triton_poi_fused_0,@"STO_CUDA_ENTRY STV_DEFAULT"
triton_poi_fused_0:
.text.triton_poi_fused_0:
[----:B------:R-:W0:Y:S01]  /*0000*/  LDC R1, c[0x0][0x28] ;  /* 0x00000a00ff017b82 */ /* 0x000e220000000800 */
[----:B------:R-:W1:Y:S07]  /*0010*/  S2R R15, SR_TID.X ;  /* 0x00000000000f7919 */ /* 0x000e6e0000002100 */
[----:B------:R-:W2:Y:S01]  /*0020*/  LDC.64 R16, c[0x0][0x210] ;  /* 0x00008400ff107b82 */ /* 0x000ea20000000a00 */
[----:B------:R-:W-:Y:S01]  /*0030*/  CS2R R18, SRZ ;  /* 0x0000000000127805 */ /* 0x000fe2000001ff00 */
[----:B------:R-:W-:Y:S01]  /*0040*/  ULDC.64 UR6, c[0x0][0x208] ;  /* 0x0000820000067ab9 */ /* 0x000fe20000000a00 */
[----:B------:R-:W3:Y:S01]  /*0050*/  S2R R0, SR_CTAID.X ;  /* 0x0000000000007919 */ /* 0x000ee20000002500 */
[----:B------:R-:W4:Y:S01]  /*0060*/  S2R R14, SR_CTAID.Y ;  /* 0x00000000000e7919 */ /* 0x000f220000002600 */
[----:B-1----:R-:W-:Y:S01]  /*0070*/  SHF.R.U32.HI R5, RZ, 0x5, R15 ;  /* 0x00000005ff057819 */ /* 0x002fe2000001160f */
[----:B---3--:R-:W-:-:S03]  /*0080*/  IMAD.SHL.U32 R0, R0, 0x20, RZ ;  /* 0x0000002000007824 */ /* 0x008fc600078e00ff */
[----:B------:R-:W-:Y:S01]  /*0090*/  SGXT.U32 R5, R5, 0x2 ;  /* 0x000000020505781a */ /* 0x000fe20000000000 */
[----:B----4-:R-:W-:Y:S01]  /*00a0*/  IMAD.SHL.U32 R14, R14, 0x20, RZ ;  /* 0x000000200e0e7824 */ /* 0x010fe200078e00ff */
[----:B------:R-:W-:-:S04]  /*00b0*/  LOP3.LUT R3, R0, 0x1f, R15, 0xf8, !PT ;  /* 0x0000001f00037812 */ /* 0x000fc800078ef80f */
[----:B------:R-:W-:Y:S02]  /*00c0*/  LOP3.LUT R2, R14, R5, RZ, 0xfc, !PT ;  /* 0x000000050e027212 */ /* 0x000fe400078efcff */
[----:B------:R-:W-:Y:S02]  /*00d0*/  ISETP.GE.AND P0, PT, R3, 0x31, PT ;  /* 0x000000310300780c */ /* 0x000fe40003f06270 */
[----:B------:R-:W-:Y:S01]  /*00e0*/  LOP3.LUT R4, R14, 0x4, R5, 0xfe, !PT ;  /* 0x000000040e047812 */ /* 0x000fe200078efe05 */
[C---:B------:R-:W-:Y:S01]  /*00f0*/  IMAD R7, R2.reuse, 0x31, R3 ;  /* 0x0000003102077824 */ /* 0x040fe200078e0203 */
[----:B------:R-:W-:Y:S02]  /*0100*/  ISETP.LT.AND P1, PT, R2, 0xc0, !P0 ;  /* 0x000000c00200780c */ /* 0x000fe40004721270 */
[----:B------:R-:W-:Y:S01]  /*0110*/  ISETP.LT.AND P2, PT, R4, 0xc0, !P0 ;  /* 0x000000c00400780c */ /* 0x000fe20004741270 */
[----:B------:R-:W-:Y:S01]  /*0120*/  VIADD R3, R7, 0xc4 ;  /* 0x000000c407037836 */ /* 0x000fe20000000000 */
[----:B------:R-:W-:-:S02]  /*0130*/  LOP3.LUT R2, R14, 0x8, R5, 0xfe, !PT ;  /* 0x000000080e027812 */ /* 0x000fc400078efe05 */
[----:B------:R-:W-:Y:S02]  /*0140*/  LOP3.LUT R4, R14, 0xc, R5, 0xfe, !PT ;  /* 0x0000000c0e047812 */ /* 0x000fe400078efe05 */
[----:B------:R-:W-:Y:S02]  /*0150*/  LOP3.LUT R6, R14, 0x10, R5, 0xfe, !PT ;  /* 0x000000100e067812 */ /* 0x000fe400078efe05 */
[----:B------:R-:W-:Y:S01]  /*0160*/  ISETP.LT.AND P6, PT, R2, 0xc0, !P0 ;  /* 0x000000c00200780c */ /* 0x000fe200047c1270 */
[----:B--2---:R-:W-:Y:S01]  /*0170*/  IMAD.WIDE R2, R3, 0x4, R16 ;  /* 0x0000000403027825 */ /* 0x004fe200078e0210 */
[----:B------:R-:W-:Y:S02]  /*0180*/  ISETP.LT.AND P5, PT, R4, 0xc0, !P0 ;  /* 0x000000c00400780c */ /* 0x000fe400047a1270 */
[----:B------:R-:W-:Y:S02]  /*0190*/  ISETP.LT.AND P4, PT, R6, 0xc0, !P0 ;  /* 0x000000c00600780c */ /* 0x000fe40004781270 */
[----:B------:R-:W-:Y:S01]  /*01a0*/  LOP3.LUT R4, R14, 0x14, R5, 0xfe, !PT ;  /* 0x000000140e047812 */ /* 0x000fe200078efe05 */
[----:B------:R1:W2:Y:S01]  /*01b0*/  @P2 LDG.E.EL R18, desc[UR6][R2.64] ;  /* 0x0000000602122981 */ /* 0x0002a2000c2e1900 */
[----:B------:R-:W-:-:S02]  /*01c0*/  LOP3.LUT R6, R14, 0x18, R5, 0xfe, !PT ;  /* 0x000000180e067812 */ /* 0x000fc400078efe05 */
[----:B------:R-:W-:Y:S02]  /*01d0*/  LOP3.LUT R5, R14, 0x1c, R5, 0xfe, !PT ;  /* 0x0000001c0e057812 */ /* 0x000fe400078efe05 */
[----:B------:R-:W-:Y:S02]  /*01e0*/  ISETP.LT.AND P3, PT, R4, 0xc0, !P0 ;  /* 0x000000c00400780c */ /* 0x000fe40004761270 */
[----:B------:R-:W-:Y:S02]  /*01f0*/  ISETP.LT.AND P2, PT, R6, 0xc0, !P0 ;  /* 0x000000c00600780c */ /* 0x000fe40004741270 */
[----:B------:R-:W-:Y:S01]  /*0200*/  ISETP.LT.AND P0, PT, R5, 0xc0, !P0 ;  /* 0x000000c00500780c */ /* 0x000fe20004701270 */
[C---:B------:R-:W-:Y:S02]  /*0210*/  VIADD R5, R7.reuse, 0x3d4 ;  /* 0x000003d407057836 */ /* 0x040fe40000000000 */
[C---:B------:R-:W-:Y:S02]  /*0220*/  VIADD R13, R7.reuse, 0x188 ;  /* 0x00000188070d7836 */ /* 0x040fe40000000000 */
[----:B------:R-:W-:-:S02]  /*0230*/  VIADD R11, R7, 0x24c ;  /* 0x0000024c070b7836 */ /* 0x000fc40000000000 */
[C---:B------:R-:W-:Y:S02]  /*0240*/  VIADD R9, R7.reuse, 0x310 ;  /* 0x0000031007097836 */ /* 0x040fe40000000000 */
[C---:B------:R-:W-:Y:S02]  /*0250*/  VIADD R21, R7.reuse, 0x498 ;  /* 0x0000049807157836 */ /* 0x040fe40000000000 */
[----:B------:R-:W-:Y:S02]  /*0260*/  VIADD R23, R7, 0x55c ;  /* 0x0000055c07177836 */ /* 0x000fe40000000000 */
[----:B-1----:R-:W-:Y:S01]  /*0270*/  IMAD.WIDE R2, R5, 0x4, R16 ;  /* 0x0000000405027825 */ /* 0x002fe200078e0210 */
[----:B------:R-:W-:-:S03]  /*0280*/  CS2R R24, SRZ ;  /* 0x0000000000187805 */ /* 0x000fc6000001ff00 */
[----:B------:R-:W-:-:S04]  /*0290*/  IMAD.WIDE R6, R7, 0x4, R16 ;  /* 0x0000000407067825 */ /* 0x000fc800078e0210 */
[--C-:B------:R-:W-:Y:S01]  /*02a0*/  IMAD.WIDE R12, R13, 0x4, R16.reuse ;  /* 0x000000040d0c7825 */ /* 0x100fe200078e0210 */
[----:B------:R-:W3:Y:S03]  /*02b0*/  @P1 LDG.E.EL R24, desc[UR6][R6.64] ;  /* 0x0000000606181981 */ /* 0x000ee6000c2e1900 */
[--C-:B------:R-:W-:Y:S01]  /*02c0*/  IMAD.WIDE R10, R11, 0x4, R16.reuse ;  /* 0x000000040b0a7825 */ /* 0x100fe200078e0210 */
[----:B------:R1:W4:Y:S03]  /*02d0*/  @P6 LDG.E.EL R19, desc[UR6][R12.64] ;  /* 0x000000060c136981 */ /* 0x000326000c2e1900 */
[----:B------:R-:W-:-:S04]  /*02e0*/  IMAD.WIDE R8, R9, 0x4, R16 ;  /* 0x0000000409087825 */ /* 0x000fc800078e0210 */
[----:B------:R-:W-:Y:S01]  /*02f0*/  IMAD.WIDE R4, R21, 0x4, R16 ;  /* 0x0000000415047825 */ /* 0x000fe200078e0210 */
[----:B------:R-:W-:-:S03]  /*0300*/  CS2R R20, SRZ ;  /* 0x0000000000147805 */ /* 0x000fc6000001ff00 */
[----:B------:R-:W-:Y:S01]  /*0310*/  IMAD.WIDE R16, R23, 0x4, R16 ;  /* 0x0000000417107825 */ /* 0x000fe200078e0210 */
[----:B------:R-:W-:Y:S02]  /*0320*/  CS2R R22, SRZ ;  /* 0x0000000000167805 */ /* 0x000fe4000001ff00 */
[----:B------:R5:W4:Y:S04]  /*0330*/  @P5 LDG.E.EL R20, desc[UR6][R10.64] ;  /* 0x000000060a145981 */ /* 0x000b28000c2e1900 */
[----:B------:R1:W4:Y:S04]  /*0340*/  @P4 LDG.E.EL R21, desc[UR6][R8.64] ;  /* 0x0000000608154981 */ /* 0x000328000c2e1900 */
[----:B------:R5:W4:Y:S04]  /*0350*/  @P3 LDG.E.EL R22, desc[UR6][R2.64] ;  /* 0x0000000602163981 */ /* 0x000b28000c2e1900 */
[----:B------:R5:W4:Y:S04]  /*0360*/  @P2 LDG.E.EL R23, desc[UR6][R4.64] ;  /* 0x0000000604172981 */ /* 0x000b28000c2e1900 */
[----:B------:R-:W4:Y:S01]  /*0370*/  @P0 LDG.E.EL R25, desc[UR6][R16.64] ;  /* 0x0000000610190981 */ /* 0x000f22000c2e1900 */
[----:B-1----:R-:W5:Y:S01]  /*0380*/  S2R R12, SR_TID.X ;  /* 0x00000000000c7919 */ /* 0x002f620000002100 */
[----:B------:R-:W1:Y:S01]  /*0390*/  S2UR UR5, SR_CgaCtaId ;  /* 0x00000000000579c3 */ /* 0x000e620000008800 */
[----:B------:R-:W-:Y:S01]  /*03a0*/  UMOV UR4, 0x400 ;  /* 0x0000040000047882 */ /* 0x000fe20000000000 */
[----:B-----5:R-:W-:Y:S01]  /*03b0*/  IMAD.SHL.U32 R10, R12, 0x20, RZ ;  /* 0x000000200c0a7824 */ /* 0x020fe200078e00ff */
[----:B------:R-:W-:-:S04]  /*03c0*/  SHF.R.U32.HI R11, RZ, 0x5, R12 ;  /* 0x00000005ff0b7819 */ /* 0x000fc8000001160c */
[----:B0-----:R-:W-:Y:S02]  /*03d0*/  SGXT.U32 R9, R11, 0x2 ;  /* 0x000000020b09781a */ /* 0x001fe40000000000 */
[----:B------:R-:W-:Y:S01]  /*03e0*/  LOP3.LUT R10, R10, 0x3e0, RZ, 0xc0, !PT ;  /* 0x000003e00a0a7812 */ /* 0x000fe200078ec0ff */
[----:B-1----:R-:W-:-:S03]  /*03f0*/  UPRMT UR4, UR5, 0x654, UR4 ;  /* 0x0000065405047896 */ /* 0x002fc60008000004 */
[----:B------:R-:W-:Y:S01]  /*0400*/  LOP3.LUT R3, R10, R9, RZ, 0xfc, !PT ;  /* 0x000000090a037212 */ /* 0x000fe200078efcff */
[----:B------:R-:W-:-:S03]  /*0410*/  IMAD.SHL.U32 R8, R12, 0x4, RZ ;  /* 0x000000040c087824 */ /* 0x000fc600078e00ff */
[----:B------:R-:W-:Y:S02]  /*0420*/  LEA.HI R3, R10, R3, RZ, 0x1d ;  /* 0x000000030a037211 */ /* 0x000fe400078fe8ff */
[----:B------:R-:W-:Y:S02]  /*0430*/  SHF.R.U32.HI R2, RZ, 0x1, R12 ;  /* 0x00000001ff027819 */ /* 0x000fe4000001160c */
[----:B------:R-:W-:Y:S02]  /*0440*/  LEA R12, R3, UR4, 0x2 ;  /* 0x00000004030c7c11 */ /* 0x000fe4000f8e10ff */
[----:B------:R-:W-:Y:S02]  /*0450*/  LOP3.LUT R8, R8, 0x1fc, RZ, 0xc0, !PT ;  /* 0x000001fc08087812 */ /* 0x000fe400078ec0ff */
[----:B------:R-:W-:-:S05]  /*0460*/  LOP3.LUT R3, R2, 0x3c, RZ, 0xc0, !PT ;  /* 0x0000003c02037812 */ /* 0x000fca00078ec0ff */
[----:B------:R-:W-:-:S05]  /*0470*/  IMAD.IADD R3, R8, 0x1, R3 ;  /* 0x0000000108037824 */ /* 0x000fca00078e0203 */
[----:B------:R-:W-:Y:S01]  /*0480*/  LEA R4, R3, UR4, 0x2 ;  /* 0x0000000403047c11 */ /* 0x000fe2000f8e10ff */
[----:B------:R-:W-:-:S05]  /*0490*/  IMAD.SHL.U32 R3, R15, 0x4, RZ ;  /* 0x000000040f037824 */ /* 0x000fca00078e00ff */
[----:B------:R-:W-:Y:S02]  /*04a0*/  LOP3.LUT R14, R14, 0x1c, R3, 0xf8, !PT ;  /* 0x0000001c0e0e7812 */ /* 0x000fe400078ef803 */
[----:B------:R-:W0:Y:S03]  /*04b0*/  LDC.64 R2, c[0x0][0x218] ;  /* 0x00008600ff027b82 */ /* 0x000e260000000a00 */
[----:B------:R-:W-:Y:S01]  /*04c0*/  IMAD.HI R9, R14, 0x2aaaaaab, RZ ;  /* 0x2aaaaaab0e097827 */ /* 0x000fe200078e02ff */
[----:B------:R-:W-:-:S04]  /*04d0*/  SHF.R.U32.HI R15, RZ, 0x3, R15 ;  /* 0x00000003ff0f7819 */ /* 0x000fc8000001160f */
[----:B------:R-:W-:-:S04]  /*04e0*/  SHF.R.S32.HI R10, RZ, 0x1, R9 ;  /* 0x00000001ff0a7819 */ /* 0x000fc80000011409 */
[----:B------:R-:W-:Y:S02]  /*04f0*/  LEA.HI R11, R9, R10, RZ, 0x1 ;  /* 0x0000000a090b7211 */ /* 0x000fe400078f08ff */
[----:B------:R-:W-:Y:S02]  /*0500*/  SGXT.U32 R9, R15, 0x4 ;  /* 0x000000040f09781a */ /* 0x000fe40000000000 */
[----:B------:R-:W-:Y:S02]  /*0510*/  LOP3.LUT R10, R8, 0x200, RZ, 0xfc, !PT ;  /* 0x00000200080a7812 */ /* 0x000fe400078efcff */
[----:B------:R-:W-:Y:S01]  /*0520*/  LOP3.LUT R9, R0, R9, RZ, 0xfc, !PT ;  /* 0x0000000900097212 */ /* 0x000fe200078efcff */
[C---:B------:R-:W-:Y:S01]  /*0530*/  IMAD R0, R11.reuse, -0xc, R14 ;  /* 0xfffffff40b007824 */ /* 0x040fe200078e020e */
[----:B------:R-:W-:Y:S02]  /*0540*/  ISETP.GE.AND P0, PT, R14, 0xc0, PT ;  /* 0x000000c00e00780c */ /* 0x000fe40003f06270 */
[----:B------:R-:W-:Y:S01]  /*0550*/  SHF.R.U32.HI R10, RZ, 0x3, R10 ;  /* 0x00000003ff0a7819 */ /* 0x000fe2000001160a */
[----:B------:R-:W-:Y:S01]  /*0560*/  IMAD R0, R11, 0x24c, R0 ;  /* 0x0000024c0b007824 */ /* 0x000fe200078e0200 */
[----:B------:R-:W-:-:S02]  /*0570*/  ISETP.LT.AND P1, PT, R9, 0x31, !P0 ;  /* 0x000000310900780c */ /* 0x000fc40004721270 */
[----:B------:R-:W-:Y:S01]  /*0580*/  LOP3.LUT R13, R10, 0x7c, RZ, 0xc0, !PT ;  /* 0x0000007c0a0d7812 */ /* 0x000fe200078ec0ff */
[----:B------:R-:W-:-:S04]  /*0590*/  IMAD R11, R9, 0xc, R0 ;  /* 0x0000000c090b7824 */ /* 0x000fc800078e0200 */
[----:B------:R-:W-:-:S05]  /*05a0*/  IMAD.IADD R13, R8, 0x1, R13 ;  /* 0x00000001080d7824 */ /* 0x000fca00078e020d */
[----:B------:R-:W-:Y:S01]  /*05b0*/  LEA R13, R13, UR4, 0x2 ;  /* 0x000000040d0d7c11 */ /* 0x000fe2000f8e10ff */
[----:B--2---:R-:W-:Y:S04]  /*05c0*/  STS [R12+0x10], R18 ;  /* 0x000010120c007388 */ /* 0x004fe80000000800 */
[----:B---3--:R-:W-:Y:S04]  /*05d0*/  STS [R12], R24 ;  /* 0x000000180c007388 */ /* 0x008fe80000000800 */
[----:B----4-:R-:W-:Y:S04]  /*05e0*/  STS [R12+0x20], R19 ;  /* 0x000020130c007388 */ /* 0x010fe80000000800 */
[----:B------:R-:W-:Y:S04]  /*05f0*/  STS [R12+0x30], R20 ;  /* 0x000030140c007388 */ /* 0x000fe80000000800 */
[----:B------:R-:W-:Y:S04]  /*0600*/  STS [R12+0x40], R21 ;  /* 0x000040150c007388 */ /* 0x000fe80000000800 */
[----:B------:R-:W-:Y:S04]  /*0610*/  STS [R12+0x50], R22 ;  /* 0x000050160c007388 */ /* 0x000fe80000000800 */
[----:B------:R-:W-:Y:S04]  /*0620*/  STS [R12+0x60], R23 ;  /* 0x000060170c007388 */ /* 0x000fe80000000800 */
[----:B------:R1:W-:Y:S01]  /*0630*/  STS [R12+0x70], R25 ;  /* 0x000070190c007388 */ /* 0x0003e20000000800 */
[----:B------:R-:W-:Y:S06]  /*0640*/  BAR.SYNC.DEFER_BLOCKING 0x0 ;  /* 0x0000000000007b1d */ /* 0x000fec0000010000 */
[----:B------:R-:W2:Y:S01]  /*0650*/  LDS.128 R4, [R4] ;  /* 0x0000000004047984 */ /* 0x000ea20000000c00 */
[----:B-1----:R-:W-:-:S04]  /*0660*/  LOP3.LUT R12, R9, 0x10, RZ, 0xfc, !PT ;  /* 0x00000010090c7812 */ /* 0x002fc800078efcff */
[----:B------:R-:W-:Y:S01]  /*0670*/  ISETP.LT.AND P0, PT, R12, 0x31, !P0 ;  /* 0x000000310c00780c */ /* 0x000fe20004701270 */
[----:B0-----:R-:W-:-:S05]  /*0680*/  IMAD.WIDE R8, R11, 0x4, R2 ;  /* 0x000000040b087825 */ /* 0x001fca00078e0202 */
[----:B--2---:R0:W-:Y:S07]  /*0690*/  @P1 STG.E.128 desc[UR6][R8.64], R4 ;  /* 0x0000000408001986 */ /* 0x0041ee000c101d06 */
[----:B0-----:R-:W-:Y:S05]  /*06a0*/  @!P0 EXIT ;  /* 0x000000000000894d */ /* 0x001fea0003800000 */
[----:B------:R-:W0:Y:S01]  /*06b0*/  LDS.128 R12, [R13+0x800] ;  /* 0x000800000d0c7984 */ /* 0x000e220000000c00 */
[----:B------:R-:W-:-:S04]  /*06c0*/  VIADD R11, R11, 0xc0 ;  /* 0x000000c00b0b7836 */ /* 0x000fc80000000000 */
[----:B------:R-:W-:-:S05]  /*06d0*/  IMAD.WIDE R2, R11, 0x4, R2 ;  /* 0x000000040b027825 */ /* 0x000fca00078e0202 */
[----:B0-----:R-:W-:Y:S01]  /*06e0*/  STG.E.128 desc[UR6][R2.64], R12 ;  /* 0x0000000c02007986 */ /* 0x001fe2000c101d06 */
[----:B------:R-:W-:Y:S05]  /*06f0*/  EXIT ;  /* 0x000000000000794d */ /* 0x000fea0003800000 */
.L_x_0:
[----:B------:R-:W-:-:S00]  /*0700*/  BRA `(.L_x_0) ;  /* 0xfffffffc00fc7947 */ /* 0x000fc0000383ffff */
[----:B------:R-:W-:-:S00]  /*0710*/  NOP ;  /* 0x0000000000007918 */ /* 0x000fc00000000000 */
        /* <DEDUP_REMOVED lines=14> */
.L_x_1:


//--------------------- .nv.shared.triton_poi_fused_0 --------------------------
	.section	.nv.shared.triton_poi_fused_0,"aw",@nobits
	.sectionflags	@""
	.align	16
	.zero		1024


//--------------------- .nv.constant0.triton_poi_fused_0 --------------------------
	.section	.nv.constant0.triton_poi_fused_0,"a",@progbits
	.sectionflags	@""
	.align	4
.nv.constant0.triton_poi_fused_0:
	.zero		552
